//
// Generated by NVIDIA NVVM Compiler
//
// Compiler Build ID: CL-36424714
// Cuda compilation tools, release 13.0, V13.0.88
// Based on NVVM 20.0.0
//

.version 9.0
.target sm_100
.address_size 64

	// .globl	_Z21matmul_kernel_vanillaiPfS_S_
// _ZZ19matmul_kernel_shmemiPfS_S_E2As has been demoted
// _ZZ19matmul_kernel_shmemiPfS_S_E2Bs has been demoted

.visible .entry _Z21matmul_kernel_vanillaiPfS_S_(
	.param .u32 _Z21matmul_kernel_vanillaiPfS_S__param_0,
	.param .u64 .ptr .align 1 _Z21matmul_kernel_vanillaiPfS_S__param_1,
	.param .u64 .ptr .align 1 _Z21matmul_kernel_vanillaiPfS_S__param_2,
	.param .u64 .ptr .align 1 _Z21matmul_kernel_vanillaiPfS_S__param_3
)
{
	.reg .pred 	%p<10>;
	.reg .b32 	%r<40>;
	.reg .b32 	%f<67>;
	.reg .b64 	%rd<67>;

	ld.param.u32 	%r18, [_Z21matmul_kernel_vanillaiPfS_S__param_0];
	ld.param.u64 	%rd14, [_Z21matmul_kernel_vanillaiPfS_S__param_1];
	ld.param.u64 	%rd15, [_Z21matmul_kernel_vanillaiPfS_S__param_2];
	cvta.to.global.u64 	%rd1, %rd15;
	cvta.to.global.u64 	%rd2, %rd14;
	mov.u32 	%r19, %ctaid.y;
	mov.u32 	%r20, %ntid.y;
	mov.u32 	%r21, %tid.y;
	mad.lo.s32 	%r1, %r19, %r20, %r21;
	mov.u32 	%r22, %ctaid.x;
	mov.u32 	%r23, %ntid.x;
	mov.u32 	%r24, %tid.x;
	mad.lo.s32 	%r2, %r22, %r23, %r24;
	max.s32 	%r25, %r1, %r2;
	setp.ge.s32 	%p1, %r25, %r18;
	@%p1 bra 	$L__BB0_13;
	mul.lo.s32 	%r3, %r1, %r18;
	and.b32  	%r4, %r18, 7;
	setp.lt.u32 	%p2, %r18, 8;
	mov.f32 	%f66, 0f00000000;
	mov.b32 	%r38, 0;
	@%p2 bra 	$L__BB0_4;
	and.b32  	%r38, %r18, 2147483640;
	neg.s32 	%r36, %r38;
	mul.wide.s32 	%rd16, %r18, 4;
	add.s64 	%rd3, %rd1, %rd16;
	shl.b32 	%r7, %r18, 3;
	mul.wide.s32 	%rd17, %r18, 8;
	add.s64 	%rd4, %rd1, %rd17;
	mul.wide.s32 	%rd18, %r18, 12;
	add.s64 	%rd5, %rd1, %rd18;
	mul.wide.s32 	%rd19, %r18, 16;
	add.s64 	%rd6, %rd1, %rd19;
	mul.wide.s32 	%rd20, %r18, 20;
	add.s64 	%rd7, %rd1, %rd20;
	mul.wide.s32 	%rd21, %r18, 24;
	add.s64 	%rd8, %rd1, %rd21;
	mul.wide.s32 	%rd22, %r18, 28;
	add.s64 	%rd9, %rd1, %rd22;
	mul.wide.u32 	%rd23, %r3, 4;
	add.s64 	%rd24, %rd23, %rd2;
	add.s64 	%rd66, %rd24, 16;
	mov.f32 	%f66, 0f00000000;
	mov.u32 	%r35, %r2;
$L__BB0_3:
	.pragma "nounroll";
	mul.wide.s32 	%rd25, %r35, 4;
	add.s64 	%rd26, %rd3, %rd25;
	add.s64 	%rd27, %rd4, %rd25;
	add.s64 	%rd28, %rd5, %rd25;
	add.s64 	%rd29, %rd6, %rd25;
	add.s64 	%rd30, %rd7, %rd25;
	add.s64 	%rd31, %rd8, %rd25;
	add.s64 	%rd32, %rd9, %rd25;
	add.s64 	%rd33, %rd1, %rd25;
	ld.global.f32 	%f16, [%rd66+-16];
	ld.global.f32 	%f17, [%rd33];
	fma.rn.f32 	%f18, %f16, %f17, %f66;
	ld.global.f32 	%f19, [%rd66+-12];
	ld.global.f32 	%f20, [%rd26];
	fma.rn.f32 	%f21, %f19, %f20, %f18;
	ld.global.f32 	%f22, [%rd66+-8];
	ld.global.f32 	%f23, [%rd27];
	fma.rn.f32 	%f24, %f22, %f23, %f21;
	ld.global.f32 	%f25, [%rd66+-4];
	ld.global.f32 	%f26, [%rd28];
	fma.rn.f32 	%f27, %f25, %f26, %f24;
	ld.global.f32 	%f28, [%rd66];
	ld.global.f32 	%f29, [%rd29];
	fma.rn.f32 	%f30, %f28, %f29, %f27;
	ld.global.f32 	%f31, [%rd66+4];
	ld.global.f32 	%f32, [%rd30];
	fma.rn.f32 	%f33, %f31, %f32, %f30;
	ld.global.f32 	%f34, [%rd66+8];
	ld.global.f32 	%f35, [%rd31];
	fma.rn.f32 	%f36, %f34, %f35, %f33;
	ld.global.f32 	%f37, [%rd66+12];
	ld.global.f32 	%f38, [%rd32];
	fma.rn.f32 	%f66, %f37, %f38, %f36;
	add.s32 	%r36, %r36, 8;
	add.s32 	%r35, %r35, %r7;
	add.s64 	%rd66, %rd66, 32;
	setp.ne.s32 	%p3, %r36, 0;
	@%p3 bra 	$L__BB0_3;
$L__BB0_4:
	setp.eq.s32 	%p4, %r4, 0;
	@%p4 bra 	$L__BB0_12;
	and.b32  	%r13, %r18, 3;
	setp.lt.u32 	%p5, %r4, 4;
	@%p5 bra 	$L__BB0_7;
	add.s32 	%r27, %r38, %r3;
	mul.wide.u32 	%rd34, %r27, 4;
	add.s64 	%rd35, %rd2, %rd34;
	ld.global.f32 	%f40, [%rd35];
	mad.lo.s32 	%r28, %r38, %r18, %r2;
	mul.wide.s32 	%rd36, %r28, 4;
	add.s64 	%rd37, %rd1, %rd36;
	ld.global.f32 	%f41, [%rd37];
	fma.rn.f32 	%f42, %f40, %f41, %f66;
	cvt.u64.u32 	%rd38, %r3;
	cvt.u64.u32 	%rd39, %r38;
	add.s64 	%rd40, %rd39, %rd38;
	shl.b64 	%rd41, %rd40, 2;
	add.s64 	%rd42, %rd2, %rd41;
	ld.global.f32 	%f43, [%rd42+4];
	mul.wide.s32 	%rd43, %r18, 4;
	add.s64 	%rd44, %rd37, %rd43;
	ld.global.f32 	%f44, [%rd44];
	fma.rn.f32 	%f45, %f43, %f44, %f42;
	ld.global.f32 	%f46, [%rd42+8];
	add.s64 	%rd45, %rd44, %rd43;
	ld.global.f32 	%f47, [%rd45];
	fma.rn.f32 	%f48, %f46, %f47, %f45;
	ld.global.f32 	%f49, [%rd42+12];
	add.s64 	%rd46, %rd45, %rd43;
	ld.global.f32 	%f50, [%rd46];
	fma.rn.f32 	%f66, %f49, %f50, %f48;
	add.s32 	%r38, %r38, 4;
$L__BB0_7:
	setp.eq.s32 	%p6, %r13, 0;
	@%p6 bra 	$L__BB0_12;
	setp.eq.s32 	%p7, %r13, 1;
	@%p7 bra 	$L__BB0_10;
	add.s32 	%r29, %r38, %r3;
	mul.wide.u32 	%rd47, %r29, 4;
	add.s64 	%rd48, %rd2, %rd47;
	ld.global.f32 	%f52, [%rd48];
	mad.lo.s32 	%r30, %r38, %r18, %r2;
	mul.wide.s32 	%rd49, %r30, 4;
	add.s64 	%rd50, %rd1, %rd49;
	ld.global.f32 	%f53, [%rd50];
	fma.rn.f32 	%f54, %f52, %f53, %f66;
	cvt.u64.u32 	%rd51, %r3;
	cvt.u64.u32 	%rd52, %r38;
	add.s64 	%rd53, %rd52, %rd51;
	shl.b64 	%rd54, %rd53, 2;
	add.s64 	%rd55, %rd2, %rd54;
	ld.global.f32 	%f55, [%rd55+4];
	mul.wide.s32 	%rd56, %r18, 4;
	add.s64 	%rd57, %rd50, %rd56;
	ld.global.f32 	%f56, [%rd57];
	fma.rn.f32 	%f66, %f55, %f56, %f54;
	add.s32 	%r38, %r38, 2;
$L__BB0_10:
	and.b32  	%r31, %r18, 1;
	setp.eq.b32 	%p8, %r31, 1;
	not.pred 	%p9, %p8;
	@%p9 bra 	$L__BB0_12;
	add.s32 	%r32, %r38, %r3;
	mul.wide.u32 	%rd58, %r32, 4;
	add.s64 	%rd59, %rd2, %rd58;
	ld.global.f32 	%f57, [%rd59];
	mad.lo.s32 	%r33, %r38, %r18, %r2;
	mul.wide.s32 	%rd60, %r33, 4;
	add.s64 	%rd61, %rd1, %rd60;
	ld.global.f32 	%f58, [%rd61];
	fma.rn.f32 	%f66, %f57, %f58, %f66;
$L__BB0_12:
	ld.param.u64 	%rd65, [_Z21matmul_kernel_vanillaiPfS_S__param_3];
	add.s32 	%r34, %r3, %r2;
	cvta.to.global.u64 	%rd62, %rd65;
	mul.wide.s32 	%rd63, %r34, 4;
	add.s64 	%rd64, %rd62, %rd63;
	st.global.f32 	[%rd64], %f66;
$L__BB0_13:
	ret;

}
	// .globl	_Z19matmul_kernel_shmemiPfS_S_
.visible .entry _Z19matmul_kernel_shmemiPfS_S_(
	.param .u32 _Z19matmul_kernel_shmemiPfS_S__param_0,
	.param .u64 .ptr .align 1 _Z19matmul_kernel_shmemiPfS_S__param_1,
	.param .u64 .ptr .align 1 _Z19matmul_kernel_shmemiPfS_S__param_2,
	.param .u64 .ptr .align 1 _Z19matmul_kernel_shmemiPfS_S__param_3
)
{
	.reg .pred 	%p<10>;
	.reg .b32 	%r<42>;
	.reg .b32 	%f<63>;
	.reg .b64 	%rd<13>;
	// demoted variable
	.shared .align 4 .b8 _ZZ19matmul_kernel_shmemiPfS_S_E2As[1024];
	// demoted variable
	.shared .align 4 .b8 _ZZ19matmul_kernel_shmemiPfS_S_E2Bs[1024];
	ld.param.u32 	%r24, [_Z19matmul_kernel_shmemiPfS_S__param_0];
	ld.param.u64 	%rd4, [_Z19matmul_kernel_shmemiPfS_S__param_1];
	ld.param.u64 	%rd5, [_Z19matmul_kernel_shmemiPfS_S__param_2];
	ld.param.u64 	%rd6, [_Z19matmul_kernel_shmemiPfS_S__param_3];
	mov.u32 	%r25, %ctaid.x;
	mov.u32 	%r26, %ctaid.y;
	mov.u32 	%r37, %tid.x;
	mov.u32 	%r39, %tid.y;
	shl.b32 	%r27, %r26, 4;
	add.s32 	%r3, %r27, %r39;
	shl.b32 	%r4, %r25, 4;
	add.s32 	%r5, %r4, %r37;
	setp.lt.s32 	%p1, %r24, 1;
	mov.f32 	%f62, 0f00000000;
	@%p1 bra 	$L__BB1_7;
	add.s32 	%r28, %r24, 15;
	shr.u32 	%r29, %r28, 4;
	shl.b32 	%r30, %r39, 6;
	mov.u32 	%r31, _ZZ19matmul_kernel_shmemiPfS_S_E2As;
	add.s32 	%r6, %r31, %r30;
	shl.b32 	%r32, %r37, 2;
	add.s32 	%r7, %r6, %r32;
	mov.u32 	%r33, _ZZ19matmul_kernel_shmemiPfS_S_E2Bs;
	add.s32 	%r9, %r33, %r32;
	add.s32 	%r8, %r9, %r30;
	neg.s32 	%r41, %r29;
	mad.lo.s32 	%r34, %r39, %r24, %r37;
	add.s32 	%r40, %r34, %r4;
	shl.b32 	%r12, %r24, 4;
	mad.lo.s32 	%r38, %r3, %r24, %r37;
	cvta.to.global.u64 	%rd1, %rd4;
	cvta.to.global.u64 	%rd2, %rd5;
	mov.f32 	%f62, 0f00000000;
$L__BB1_2:
	setp.ge.u32 	%p2, %r3, %r24;
	mul.wide.s32 	%rd7, %r38, 4;
	add.s64 	%rd3, %rd1, %rd7;
	setp.ge.s32 	%p3, %r37, %r24;
	mov.f32 	%f60, 0f00000000;
	or.pred  	%p4, %p2, %p3;
	@%p4 bra 	$L__BB1_4;
	ld.global.f32 	%f60, [%rd3];
$L__BB1_4:
	setp.ge.u32 	%p5, %r5, %r24;
	st.shared.f32 	[%r7], %f60;
	setp.ge.s32 	%p6, %r39, %r24;
	mov.f32 	%f61, 0f00000000;
	or.pred  	%p7, %p6, %p5;
	@%p7 bra 	$L__BB1_6;
	mul.wide.u32 	%rd8, %r40, 4;
	add.s64 	%rd9, %rd2, %rd8;
	ld.global.f32 	%f61, [%rd9];
$L__BB1_6:
	st.shared.f32 	[%r8], %f61;
	bar.sync 	0;
	ld.shared.f32 	%f12, [%r6];
	ld.shared.f32 	%f13, [%r9];
	fma.rn.f32 	%f14, %f12, %f13, %f62;
	ld.shared.f32 	%f15, [%r6+4];
	ld.shared.f32 	%f16, [%r9+64];
	fma.rn.f32 	%f17, %f15, %f16, %f14;
	ld.shared.f32 	%f18, [%r6+8];
	ld.shared.f32 	%f19, [%r9+128];
	fma.rn.f32 	%f20, %f18, %f19, %f17;
	ld.shared.f32 	%f21, [%r6+12];
	ld.shared.f32 	%f22, [%r9+192];
	fma.rn.f32 	%f23, %f21, %f22, %f20;
	ld.shared.f32 	%f24, [%r6+16];
	ld.shared.f32 	%f25, [%r9+256];
	fma.rn.f32 	%f26, %f24, %f25, %f23;
	ld.shared.f32 	%f27, [%r6+20];
	ld.shared.f32 	%f28, [%r9+320];
	fma.rn.f32 	%f29, %f27, %f28, %f26;
	ld.shared.f32 	%f30, [%r6+24];
	ld.shared.f32 	%f31, [%r9+384];
	fma.rn.f32 	%f32, %f30, %f31, %f29;
	ld.shared.f32 	%f33, [%r6+28];
	ld.shared.f32 	%f34, [%r9+448];
	fma.rn.f32 	%f35, %f33, %f34, %f32;
	ld.shared.f32 	%f36, [%r6+32];
	ld.shared.f32 	%f37, [%r9+512];
	fma.rn.f32 	%f38, %f36, %f37, %f35;
	ld.shared.f32 	%f39, [%r6+36];
	ld.shared.f32 	%f40, [%r9+576];
	fma.rn.f32 	%f41, %f39, %f40, %f38;
	ld.shared.f32 	%f42, [%r6+40];
	ld.shared.f32 	%f43, [%r9+640];
	fma.rn.f32 	%f44, %f42, %f43, %f41;
	ld.shared.f32 	%f45, [%r6+44];
	ld.shared.f32 	%f46, [%r9+704];
	fma.rn.f32 	%f47, %f45, %f46, %f44;
	ld.shared.f32 	%f48, [%r6+48];
	ld.shared.f32 	%f49, [%r9+768];
	fma.rn.f32 	%f50, %f48, %f49, %f47;
	ld.shared.f32 	%f51, [%r6+52];
	ld.shared.f32 	%f52, [%r9+832];
	fma.rn.f32 	%f53, %f51, %f52, %f50;
	ld.shared.f32 	%f54, [%r6+56];
	ld.shared.f32 	%f55, [%r9+896];
	fma.rn.f32 	%f56, %f54, %f55, %f53;
	ld.shared.f32 	%f57, [%r6+60];
	ld.shared.f32 	%f58, [%r9+960];
	fma.rn.f32 	%f62, %f57, %f58, %f56;
	bar.sync 	0;
	add.s32 	%r41, %r41, 1;
	setp.ne.s32 	%p8, %r41, 0;
	add.s32 	%r40, %r40, %r12;
	add.s32 	%r39, %r39, 16;
	add.s32 	%r38, %r38, 16;
	add.s32 	%r37, %r37, 16;
	@%p8 bra 	$L__BB1_2;
$L__BB1_7:
	max.s32 	%r35, %r3, %r5;
	setp.ge.s32 	%p9, %r35, %r24;
	@%p9 bra 	$L__BB1_9;
	mad.lo.s32 	%r36, %r3, %r24, %r5;
	cvta.to.global.u64 	%rd10, %rd6;
	mul.wide.u32 	%rd11, %r36, 4;
	add.s64 	%rd12, %rd10, %rd11;
	st.global.f32 	[%rd12], %f62;
$L__BB1_9:
	ret;

}


// ===== COMPILED SASS (sm_100) =====

	.target	sm_100

	.elftype	@"ET_EXEC"


//--------------------- .note.nv.tkinfo           --------------------------
	.section	.note.nv.tkinfo,"",@"SHT_NOTE"
	.sectionflags	@"SHF_NOTE_NV_TKINFO"
	.tkinfo
        /*0018*/ 	.word	0x00000002
        /*0030*/ 	.string	""
        /*0030*/ 	.string	"ptxas"
        /*0030*/ 	.string	"Cuda compilation tools, release 13.0, V13.0.88"
        /*0030*/ 	.string	"Build cuda_13.0.r13.0/compiler.36424714_0"
        /*0030*/ 	.string	"-arch sm_100 -m 64 "



//--------------------- .note.nv.cuinfo           --------------------------
	.section	.note.nv.cuinfo,"",@"SHT_NOTE"
	.sectionflags	@"SHF_NOTE_NV_CUINFO"
        /*0018*/ 	.short	0x0002
        /*001a*/ 	.short	0x0064
        /*001c*/ 	.short	0x0082
	.zero		2


//--------------------- .nv.info                  --------------------------
	.section	.nv.info,"",@"SHT_CUDA_INFO"
	.align	4


	//----- nvinfo : EIATTR_REGCOUNT
	.align		4
        /*0000*/ 	.byte	0x04, 0x2f
        /*0002*/ 	.short	(.L_1 - .L_0)
	.align		4
.L_0:
        /*0004*/ 	.word	index@(_Z21matmul_kernel_vanillaiPfS_S_)
        /*0008*/ 	.word	0x0000001e


	//----- nvinfo : EIATTR_FRAME_SIZE
	.align		4
.L_1:
        /*000c*/ 	.byte	0x04, 0x11
        /*000e*/ 	.short	(.L_3 - .L_2)
	.align		4
.L_2:
        /*0010*/ 	.word	index@(_Z21matmul_kernel_vanillaiPfS_S_)
        /*0014*/ 	.word	0x00000000


	//----- nvinfo : EIATTR_REGCOUNT
	.align		4
.L_3:
        /*0018*/ 	.byte	0x04, 0x2f
        /*001a*/ 	.short	(.L_5 - .L_4)
	.align		4
.L_4:
        /*001c*/ 	.word	index@(_Z19matmul_kernel_shmemiPfS_S_)
        /*0020*/ 	.word	0x00000020


	//----- nvinfo : EIATTR_FRAME_SIZE
	.align		4
.L_5:
        /*0024*/ 	.byte	0x04, 0x11
        /*0026*/ 	.short	(.L_7 - .L_6)
	.align		4
.L_6:
        /*0028*/ 	.word	index@(_Z19matmul_kernel_shmemiPfS_S_)
        /*002c*/ 	.word	0x00000000


	//----- nvinfo : EIATTR_MIN_STACK_SIZE
	.align		4
.L_7:
        /*0030*/ 	.byte	0x04, 0x12
        /*0032*/ 	.short	(.L_9 - .L_8)
	.align		4
.L_8:
        /*0034*/ 	.word	index@(_Z19matmul_kernel_shmemiPfS_S_)
        /*0038*/ 	.word	0x00000000


	//----- nvinfo : EIATTR_MIN_STACK_SIZE
	.align		4
.L_9:
        /*003c*/ 	.byte	0x04, 0x12
        /*003e*/ 	.short	(.L_11 - .L_10)
	.align		4
.L_10:
        /*0040*/ 	.word	index@(_Z21matmul_kernel_vanillaiPfS_S_)
        /*0044*/ 	.word	0x00000000
.L_11:


//--------------------- .nv.compat                --------------------------
	.section	.nv.compat,"",@"SHT_CUDA_COMPAT_INFO"
	.align	4
        /*0000*/ 	.byte	0x02, 0x09, 0x00, 0x00, 0x02, 0x02, 0x01, 0x00, 0x02, 0x05, 0x05, 0x00, 0x03, 0x07, 0x01, 0x01
        /*0010*/ 	.byte	0x02, 0x03, 0x00, 0x00, 0x02, 0x06, 0x01, 0x00, 0x04, 0x0b, 0x08, 0x00, 0x09, 0x00, 0x00, 0x00
        /*0020*/ 	.byte	0x00, 0x00, 0x00, 0x00


//--------------------- .nv.info._Z19matmul_kernel_shmemiPfS_S_ --------------------------
	.section	.nv.info._Z19matmul_kernel_shmemiPfS_S_,"",@"SHT_CUDA_INFO"
	.sectionflags	@""
	.align	4


	//----- nvinfo : EIATTR_CUDA_API_VERSION
	.align		4
        /*0000*/ 	.byte	0x04, 0x37
        /*0002*/ 	.short	(.L_13 - .L_12)
.L_12:
        /*0004*/ 	.word	0x00000082


	//----- nvinfo : EIATTR_KPARAM_INFO
	.align		4
.L_13:
        /*0008*/ 	.byte	0x04, 0x17
        /*000a*/ 	.short	(.L_15 - .L_14)
.L_14:
        /*000c*/ 	.word	0x00000000
        /*0010*/ 	.short	0x0003
        /*0012*/ 	.short	0x0018
        /*0014*/ 	.byte	0x00, 0xf5, 0x21, 0x00


	//----- nvinfo : EIATTR_KPARAM_INFO
	.align		4
.L_15:
        /*0018*/ 	.byte	0x04, 0x17
        /*001a*/ 	.short	(.L_17 - .L_16)
.L_16:
        /*001c*/ 	.word	0x00000000
        /*0020*/ 	.short	0x0002
        /*0022*/ 	.short	0x0010
        /*0024*/ 	.byte	0x00, 0xf5, 0x21, 0x00


	//----- nvinfo : EIATTR_KPARAM_INFO
	.align		4
.L_17:
        /*0028*/ 	.byte	0x04, 0x17
        /*002a*/ 	.short	(.L_19 - .L_18)
.L_18:
        /*002c*/ 	.word	0x00000000
        /*0030*/ 	.short	0x0001
        /*0032*/ 	.short	0x0008
        /*0034*/ 	.byte	0x00, 0xf5, 0x21, 0x00


	//----- nvinfo : EIATTR_KPARAM_INFO
	.align		4
.L_19:
        /*0038*/ 	.byte	0x04, 0x17
        /*003a*/ 	.short	(.L_21 - .L_20)
.L_20:
        /*003c*/ 	.word	0x00000000
        /*0040*/ 	.short	0x0000
        /*0042*/ 	.short	0x0000
        /*0044*/ 	.byte	0x00, 0xf0, 0x11, 0x00


	//----- nvinfo : EIATTR_SPARSE_MMA_MASK
	.align		4
.L_21:
        /*0048*/ 	.byte	0x03, 0x50
        /*004a*/ 	.short	0x0000


	//----- nvinfo : EIATTR_MAXREG_COUNT
	.align		4
        /*004c*/ 	.byte	0x03, 0x1b
        /*004e*/ 	.short	0x00ff


	//----- nvinfo : EIATTR_NUM_BARRIERS
	.align		4
        /*0050*/ 	.byte	0x02, 0x4c
        /*0052*/ 	.byte	0x01
	.zero		1


	//----- nvinfo : EIATTR_MERCURY_ISA_VERSION
	.align		4
        /*0054*/ 	.byte	0x03, 0x5f
        /*0056*/ 	.short	0x0101


	//----- nvinfo : EIATTR_VRC_CTA_INIT_COUNT
	.align		4
        /*0058*/ 	.byte	0x02, 0x4a
	.zero		1
	.zero		1


	//----- nvinfo : EIATTR_EXIT_INSTR_OFFSETS
	.align		4
        /*005c*/ 	.byte	0x04, 0x1c
        /*005e*/ 	.short	(.L_23 - .L_22)


	//   ....[0]....
.L_22:
        /*0060*/ 	.word	0x000005c0


	//   ....[1]....
        /*0064*/ 	.word	0x00000610


	//----- nvinfo : EIATTR_CBANK_PARAM_SIZE
	.align		4
.L_23:
        /*0068*/ 	.byte	0x03, 0x19
        /*006a*/ 	.short	0x0020


	//----- nvinfo : EIATTR_PARAM_CBANK
	.align		4
        /*006c*/ 	.byte	0x04, 0x0a
        /*006e*/ 	.short	(.L_25 - .L_24)
	.align		4
.L_24:
        /*0070*/ 	.word	index@(.nv.constant0._Z19matmul_kernel_shmemiPfS_S_)
        /*0074*/ 	.short	0x0380
        /*0076*/ 	.short	0x0020


	//----- nvinfo : EIATTR_SW_WAR
	.align		4
.L_25:
        /*0078*/ 	.byte	0x04, 0x36
        /*007a*/ 	.short	(.L_27 - .L_26)
.L_26:
        /*007c*/ 	.word	0x00000008
.L_27:


//--------------------- .nv.info._Z21matmul_kernel_vanillaiPfS_S_ --------------------------
	.section	.nv.info._Z21matmul_kernel_vanillaiPfS_S_,"",@"SHT_CUDA_INFO"
	.sectionflags	@""
	.align	4


	//----- nvinfo : EIATTR_CUDA_API_VERSION
	.align		4
        /*0000*/ 	.byte	0x04, 0x37
        /*0002*/ 	.short	(.L_29 - .L_28)
.L_28:
        /*0004*/ 	.word	0x00000082


	//----- nvinfo : EIATTR_KPARAM_INFO
	.align		4
.L_29:
        /*0008*/ 	.byte	0x04, 0x17
        /*000a*/ 	.short	(.L_31 - .L_30)
.L_30:
        /*000c*/ 	.word	0x00000000
        /*0010*/ 	.short	0x0003
        /*0012*/ 	.short	0x0018
        /*0014*/ 	.byte	0x00, 0xf5, 0x21, 0x00


	//----- nvinfo : EIATTR_KPARAM_INFO
	.align		4
.L_31:
        /*0018*/ 	.byte	0x04, 0x17
        /*001a*/ 	.short	(.L_33 - .L_32)
.L_32:
        /*001c*/ 	.word	0x00000000
        /*0020*/ 	.short	0x0002
        /*0022*/ 	.short	0x0010
        /*0024*/ 	.byte	0x00, 0xf5, 0x21, 0x00


	//----- nvinfo : EIATTR_KPARAM_INFO
	.align		4
.L_33:
        /*0028*/ 	.byte	0x04, 0x17
        /*002a*/ 	.short	(.L_35 - .L_34)
.L_34:
        /*002c*/ 	.word	0x00000000
        /*0030*/ 	.short	0x0001
        /*0032*/ 	.short	0x0008
        /*0034*/ 	.byte	0x00, 0xf5, 0x21, 0x00


	//----- nvinfo : EIATTR_KPARAM_INFO
	.align		4
.L_35:
        /*0038*/ 	.byte	0x04, 0x17
        /*003a*/ 	.short	(.L_37 - .L_36)
.L_36:
        /*003c*/ 	.word	0x00000000
        /*0040*/ 	.short	0x0000
        /*0042*/ 	.short	0x0000
        /*0044*/ 	.byte	0x00, 0xf0, 0x11, 0x00


	//----- nvinfo : EIATTR_SPARSE_MMA_MASK
	.align		4
.L_37:
        /*0048*/ 	.byte	0x03, 0x50
        /*004a*/ 	.short	0x0000


	//----- nvinfo : EIATTR_MAXREG_COUNT
	.align		4
        /*004c*/ 	.byte	0x03, 0x1b
        /*004e*/ 	.short	0x00ff


	//----- nvinfo : EIATTR_MERCURY_ISA_VERSION
	.align		4
        /*0050*/ 	.byte	0x03, 0x5f
        /*0052*/ 	.short	0x0101


	//----- nvinfo : EIATTR_VRC_CTA_INIT_COUNT
	.align		4
        /*0054*/ 	.byte	0x02, 0x4a
	.zero		1
	.zero		1


	//----- nvinfo : EIATTR_EXIT_INSTR_OFFSETS
	.align		4
        /*0058*/ 	.byte	0x04, 0x1c
        /*005a*/ 	.short	(.L_39 - .L_38)


	//   ....[0]....
.L_38:
        /*005c*/ 	.word	0x000000c0


	//   ....[1]....
        /*0060*/ 	.word	0x00000aa0


	//----- nvinfo : EIATTR_CBANK_PARAM_SIZE
	.align		4
.L_39:
        /*0064*/ 	.byte	0x03, 0x19
        /*0066*/ 	.short	0x0020


	//----- nvinfo : EIATTR_PARAM_CBANK
	.align		4
        /*0068*/ 	.byte	0x04, 0x0a
        /*006a*/ 	.short	(.L_41 - .L_40)
	.align		4
.L_40:
        /*006c*/ 	.word	index@(.nv.constant0._Z21matmul_kernel_vanillaiPfS_S_)
        /*0070*/ 	.short	0x0380
        /*0072*/ 	.short	0x0020


	//----- nvinfo : EIATTR_SW_WAR
	.align		4
.L_41:
        /*0074*/ 	.byte	0x04, 0x36
        /*0076*/ 	.short	(.L_43 - .L_42)
.L_42:
        /*0078*/ 	.word	0x00000008
.L_43:


//--------------------- .nv.callgraph             --------------------------
	.section	.nv.callgraph,"",@"SHT_CUDA_CALLGRAPH"
	.align	4
	.sectionentsize	8
	.align		4
        /*0000*/ 	.word	0x00000000
	.align		4
        /*0004*/ 	.word	0xffffffff
	.align		4
        /*0008*/ 	.word	0x00000000
	.align		4
        /*000c*/ 	.word	0xfffffffe
	.align		4
        /*0010*/ 	.word	0x00000000
	.align		4
        /*0014*/ 	.word	0xfffffffd
	.align		4
        /*0018*/ 	.word	0x00000000
	.align		4
        /*001c*/ 	.word	0xfffffffc


//--------------------- .text._Z19matmul_kernel_shmemiPfS_S_ --------------------------
	.section	.text._Z19matmul_kernel_shmemiPfS_S_,"ax",@progbits
	.align	128
        .global         _Z19matmul_kernel_shmemiPfS_S_
        .type           _Z19matmul_kernel_shmemiPfS_S_,@function
        .size           _Z19matmul_kernel_shmemiPfS_S_,(.L_x_8 - _Z19matmul_kernel_shmemiPfS_S_)
        .other          _Z19matmul_kernel_shmemiPfS_S_,@"STO_CUDA_ENTRY STV_DEFAULT"
_Z19matmul_kernel_shmemiPfS_S_:
.text._Z19matmul_kernel_shmemiPfS_S_:
[----:B------:R-:W-:Y:S01]  /*0000*/  LDC R1, c[0x0][0x37c] ;  /* 0x0000df00ff017b82 */ /* 0x000fe20000000800 */
[----:B------:R-:W0:Y:S01]  /*0010*/  LDCU UR4, c[0x0][0x380] ;  /* 0x00007000ff0477ac */ /* 0x000e220008000800 */
[----:B------:R-:W1:Y:S01]  /*0020*/  S2R R5, SR_CTAID.Y ;  /* 0x0000000000057919 */ /* 0x000e620000002600 */
[----:B------:R-:W-:Y:S01]  /*0030*/  HFMA2 R25, -RZ, RZ, 0, 0 ;  /* 0x00000000ff197431 */ /* 0x000fe200000001ff */
[----:B------:R-:W2:Y:S01]  /*0040*/  LDCU.64 UR8, c[0x0][0x358] ;  /* 0x00006b00ff0877ac */ /* 0x000ea20008000a00 */
[----:B------:R-:W1:Y:S01]  /*0050*/  S2R R2, SR_TID.Y ;  /* 0x0000000000027919 */ /* 0x000e620000002200 */
[----:B------:R-:W3:Y:S01]  /*0060*/  S2R R10, SR_CTAID.X ;  /* 0x00000000000a7919 */ /* 0x000ee20000002500 */
[----:B------:R-:W3:Y:S01]  /*0070*/  S2R R3, SR_TID.X ;  /* 0x0000000000037919 */ /* 0x000ee20000002100 */
[----:B0-----:R-:W-:-:S04]  /*0080*/  MOV R6, UR4 ;  /* 0x0000000400067c02 */ /* 0x001fc80008000f00 */
[----:B------:R-:W-:Y:S02]  /*0090*/  ISETP.GE.AND P0, PT, R6, 0x1, PT ;  /* 0x000000010600780c */ /* 0x000fe40003f06270 */
[----:B-1----:R-:W-:Y:S02]  /*00a0*/  LEA R5, R5, R2, 0x4 ;  /* 0x0000000205057211 */ /* 0x002fe400078e20ff */
[----:B---3--:R-:W-:-:S09]  /*00b0*/  LEA R4, R10, R3, 0x4 ;  /* 0x000000030a047211 */ /* 0x008fd200078e20ff */
[----:B--2---:R-:W-:Y:S05]  /*00c0*/  @!P0 BRA `(.L_x_0) ;  /* 0x0000000400348947 */ /* 0x004fea0003800000 */
[----:B------:R-:W0:Y:S01]  /*00d0*/  S2UR UR6, SR_CgaCtaId ;  /* 0x00000000000679c3 */ /* 0x000e220000008800 */
[----:B------:R-:W-:Y:S01]  /*00e0*/  UMOV UR4, 0x400 ;  /* 0x0000040000047882 */ /* 0x000fe20000000000 */
[----:B------:R-:W-:Y:S01]  /*00f0*/  IADD3 R8, PT, PT, R6, 0xf, RZ ;  /* 0x0000000f06087810 */ /* 0x000fe20007ffe0ff */
[----:B------:R-:W-:Y:S01]  /*0100*/  UIADD3 UR5, UPT, UPT, UR4, 0x400, URZ ;  /* 0x0000040004057890 */ /* 0x000fe2000fffe0ff */
[-CC-:B------:R-:W-:Y:S01]  /*0110*/  IMAD R7, R2, R6.reuse, R3.reuse ;  /* 0x0000000602077224 */ /* 0x180fe200078e0203 */
[----:B------:R-:W-:Y:S01]  /*0120*/  MOV R25, RZ ;  /* 0x000000ff00197202 */ /* 0x000fe20000000f00 */
[----:B------:R-:W-:Y:S01]  /*0130*/  IMAD R18, R5, R6, R3 ;  /* 0x0000000605127224 */ /* 0x000fe200078e0203 */
[----:B------:R-:W-:Y:S01]  /*0140*/  SHF.R.U32.HI R8, RZ, 0x4, R8 ;  /* 0x00000004ff087819 */ /* 0x000fe20000011608 */
[----:B------:R-:W1:Y:S01]  /*0150*/  LDC R0, c[0x0][0x380] ;  /* 0x0000e000ff007b82 */ /* 0x000e620000000800 */
[----:B------:R-:W-:Y:S02]  /*0160*/  IMAD R7, R10, 0x10, R7 ;  /* 0x000000100a077824 */ /* 0x000fe400078e0207 */
[----:B------:R-:W-:-:S05]  /*0170*/  IADD3 R19, PT, PT, -R8, RZ, RZ ;  /* 0x000000ff08137210 */ /* 0x000fca0007ffe1ff */
[----:B------:R-:W2:Y:S01]  /*0180*/  LDC.64 R22, c[0x0][0x388] ;  /* 0x0000e200ff167b82 */ /* 0x000ea20000000a00 */
[----:B0-----:R-:W-:Y:S02]  /*0190*/  ULEA UR5, UR6, UR5, 0x18 ;  /* 0x0000000506057291 */ /* 0x001fe4000f8ec0ff */
[----:B------:R-:W-:-:S04]  /*01a0*/  ULEA UR4, UR6, UR4, 0x18 ;  /* 0x0000000406047291 */ /* 0x000fc8000f8ec0ff */
[----:B------:R-:W-:Y:S02]  /*01b0*/  LEA R17, R3, UR5, 0x2 ;  /* 0x0000000503117c11 */ /* 0x000fe4000f8e10ff */
[----:B------:R-:W-:-:S03]  /*01c0*/  LEA R16, R2, UR4, 0x6 ;  /* 0x0000000402107c11 */ /* 0x000fc6000f8e30ff */
[----:B------:R-:W-:Y:S01]  /*01d0*/  IMAD R21, R2, 0x40, R17 ;  /* 0x0000004002157824 */ /* 0x000fe200078e0211 */
[----:B------:R-:W-:-:S07]  /*01e0*/  LEA R20, R3, R16, 0x2 ;  /* 0x0000001003147211 */ /* 0x000fce00078e10ff */
.L_x_1:
[----:B-1----:R-:W-:Y:S01]  /*01f0*/  MOV R6, R0 ;  /* 0x0000000000067202 */ /* 0x002fe20000000f00 */
[----:B------:R-:W-:Y:S01]  /*0200*/  HFMA2 R29, -RZ, RZ, 0, 0 ;  /* 0x00000000ff1d7431 */ /* 0x000fe200000001ff */
[----:B------:R-:W-:Y:S01]  /*0210*/  MOV R24, RZ ;  /* 0x000000ff00187202 */ /* 0x000fe20000000f00 */
[----:B--2---:R-:W-:Y:S01]  /*0220*/  IMAD.WIDE R8, R18, 0x4, R22 ;  /* 0x0000000412087825 */ /* 0x004fe200078e0216 */
[-C--:B------:R-:W-:Y:S02]  /*0230*/  ISETP.GE.U32.AND P0, PT, R4, R6.reuse, PT ;  /* 0x000000060400720c */ /* 0x080fe40003f06070 */
[-C--:B------:R-:W-:Y:S02]  /*0240*/  ISETP.GE.AND P1, PT, R3, R6.reuse, PT ;  /* 0x000000060300720c */ /* 0x080fe40003f26270 */
[-C--:B------:R-:W-:Y:S02]  /*0250*/  ISETP.GE.OR P0, PT, R2, R6.reuse, P0 ;  /* 0x000000060200720c */ /* 0x080fe40000706670 */
[----:B------:R-:W-:-:S11]  /*0260*/  ISETP.GE.U32.OR P1, PT, R5, R6, P1 ;  /* 0x000000060500720c */ /* 0x000fd60000f26470 */
[----:B------:R-:W0:Y:S02]  /*0270*/  @!P0 LDC.64 R10, c[0x0][0x390] ;  /* 0x0000e400ff0a8b82 */ /* 0x000e240000000a00 */
[----:B------:R-:W2:Y:S01]  /*0280*/  @!P1 LDG.E R29, desc[UR8][R8.64] ;  /* 0x00000008081d9981 */ /* 0x000ea2000c1e1900 */
[----:B0-----:R-:W-:-:S05]  /*0290*/  @!P0 IMAD.WIDE.U32 R10, R7, 0x4, R10 ;  /* 0x00000004070a8825 */ /* 0x001fca00078e000a */
[----:B------:R-:W3:Y:S01]  /*02a0*/  @!P0 LDG.E R24, desc[UR8][R10.64] ;  /* 0x000000080a188981 */ /* 0x000ee2000c1e1900 */
[----:B------:R-:W-:-:S05]  /*02b0*/  VIADD R19, R19, 0x1 ;  /* 0x0000000113137836 */ /* 0x000fca0000000000 */
[----:B------:R-:W-:Y:S02]  /*02c0*/  ISETP.NE.AND P0, PT, R19, RZ, PT ;  /* 0x000000ff1300720c */ /* 0x000fe40003f05270 */
[----:B------:R-:W-:Y:S02]  /*02d0*/  IADD3 R18, PT, PT, R18, 0x10, RZ ;  /* 0x0000001012127810 */ /* 0x000fe40007ffe0ff */
[----:B------:R-:W-:Y:S02]  /*02e0*/  IADD3 R3, PT, PT, R3, 0x10, RZ ;  /* 0x0000001003037810 */ /* 0x000fe40007ffe0ff */
[----:B------:R-:W-:Y:S02]  /*02f0*/  IADD3 R2, PT, PT, R2, 0x10, RZ ;  /* 0x0000001002027810 */ /* 0x000fe40007ffe0ff */
[----:B------:R-:W-:Y:S01]  /*0300*/  LEA R7, R6, R7, 0x4 ;  /* 0x0000000706077211 */ /* 0x000fe200078e20ff */
[----:B--2---:R-:W-:Y:S04]  /*0310*/  STS [R20], R29 ;  /* 0x0000001d14007388 */ /* 0x004fe80000000800 */
[----:B---3--:R-:W-:Y:S01]  /*0320*/  STS [R21], R24 ;  /* 0x0000001815007388 */ /* 0x008fe20000000800 */
[----:B------:R-:W-:Y:S06]  /*0330*/  BAR.SYNC.DEFER_BLOCKING 0x0 ;  /* 0x0000000000007b1d */ /* 0x000fec0000010000 */
[----:B------:R-:W-:Y:S04]  /*0340*/  LDS R26, [R17] ;  /* 0x00000000111a7984 */ /* 0x000fe80000000800 */
[----:B------:R-:W0:Y:S04]  /*0350*/  LDS.128 R12, [R16] ;  /* 0x00000000100c7984 */ /* 0x000e280000000c00 */
[----:B------:R-:W1:Y:S04]  /*0360*/  LDS R28, [R17+0x40] ;  /* 0x00004000111c7984 */ /* 0x000e680000000800 */
[----:B------:R-:W2:Y:S04]  /*0370*/  LDS R27, [R17+0x80] ;  /* 0x00008000111b7984 */ /* 0x000ea80000000800 */
[----:B------:R-:W-:Y:S04]  /*0380*/  LDS.128 R8, [R16+0x10] ;  /* 0x0000100010087984 */ /* 0x000fe80000000c00 */
[----:B------:R-:W-:Y:S01]  /*0390*/  LDS R24, [R17+0x140] ;  /* 0x0001400011187984 */ /* 0x000fe20000000800 */
[----:B0-----:R-:W-:-:S03]  /*03a0*/  FFMA R26, R12, R26, R25 ;  /* 0x0000001a0c1a7223 */ /* 0x001fc60000000019 */
[----:B------:R-:W0:Y:S01]  /*03b0*/  LDS R12, [R17+0xc0] ;  /* 0x0000c000110c7984 */ /* 0x000e220000000800 */
[----:B-1----:R-:W-:-:S03]  /*03c0*/  FFMA R26, R28, R13, R26 ;  /* 0x0000000d1c1a7223 */ /* 0x002fc6000000001a */
[----:B------:R-:W1:Y:S04]  /*03d0*/  LDS R13, [R17+0x100] ;  /* 0x00010000110d7984 */ /* 0x000e680000000800 */
[----:B------:R-:W3:Y:S01]  /*03e0*/  LDS R25, [R17+0x180] ;  /* 0x0001800011197984 */ /* 0x000ee20000000800 */
[----:B--2---:R-:W-:-:S04]  /*03f0*/  FFMA R27, R27, R14, R26 ;  /* 0x0000000e1b1b7223 */ /* 0x004fc8000000001a */
[----:B0-----:R-:W-:Y:S02]  /*0400*/  FFMA R15, R12, R15, R27 ;  /* 0x0000000f0c0f7223 */ /* 0x001fe4000000001b */
[----:B------:R-:W-:Y:S02]  /*0410*/  LDS R27, [R17+0x200] ;  /* 0x00020000111b7984 */ /* 0x000fe40000000800 */
[----:B-1----:R-:W-:Y:S02]  /*0420*/  FFMA R13, R8, R13, R15 ;  /* 0x0000000d080d7223 */ /* 0x002fe4000000000f */
[----:B------:R-:W0:Y:S02]  /*0430*/  LDS R8, [R17+0x1c0] ;  /* 0x0001c00011087984 */ /* 0x000e240000000800 */
[----:B------:R-:W-:Y:S02]  /*0440*/  FFMA R26, R24, R9, R13 ;  /* 0x00000009181a7223 */ /* 0x000fe4000000000d */
[----:B------:R-:W1:Y:S04]  /*0450*/  LDS.128 R12, [R16+0x20] ;  /* 0x00002000100c7984 */ /* 0x000e680000000c00 */
[----:B------:R-:W2:Y:S01]  /*0460*/  LDS R24, [R17+0x240] ;  /* 0x0002400011187984 */ /* 0x000ea20000000800 */
[----:B---3--:R-:W-:-:S03]  /*0470*/  FFMA R9, R25, R10, R26 ;  /* 0x0000000a19097223 */ /* 0x008fc6000000001a */
[----:B------:R-:W3:Y:S01]  /*0480*/  LDS R25, [R17+0x280] ;  /* 0x0002800011197984 */ /* 0x000ee20000000800 */
[----:B0-----:R-:W-:-:S04]  /*0490*/  FFMA R9, R8, R11, R9 ;  /* 0x0000000b08097223 */ /* 0x001fc80000000009 */
[----:B-1----:R-:W-:Y:S02]  /*04a0*/  FFMA R9, R12, R27, R9 ;  /* 0x0000001b0c097223 */ /* 0x002fe40000000009 */
[----:B------:R-:W0:Y:S02]  /*04b0*/  LDS R12, [R17+0x2c0] ;  /* 0x0002c000110c7984 */ /* 0x000e240000000800 */
[----:B--2---:R-:W-:Y:S02]  /*04c0*/  FFMA R24, R24, R13, R9 ;  /* 0x0000000d18187223 */ /* 0x004fe40000000009 */
[----:B------:R-:W-:Y:S04]  /*04d0*/  LDS R13, [R17+0x300] ;  /* 0x00030000110d7984 */ /* 0x000fe80000000800 */
[----:B------:R-:W1:Y:S01]  /*04e0*/  LDS.128 R8, [R16+0x30] ;  /* 0x0000300010087984 */ /* 0x000e620000000c00 */
[----:B---3--:R-:W-:-:S03]  /*04f0*/  FFMA R25, R25, R14, R24 ;  /* 0x0000000e19197223 */ /* 0x008fc60000000018 */
[----:B------:R-:W2:Y:S04]  /*0500*/  LDS R27, [R17+0x340] ;  /* 0x00034000111b7984 */ /* 0x000ea80000000800 */
[----:B------:R-:W3:Y:S04]  /*0510*/  LDS R24, [R17+0x380] ;  /* 0x0003800011187984 */ /* 0x000ee80000000800 */
[----:B------:R-:W4:Y:S01]  /*0520*/  LDS R14, [R17+0x3c0] ;  /* 0x0003c000110e7984 */ /* 0x000f220000000800 */
[----:B0-----:R-:W-:-:S04]  /*0530*/  FFMA R15, R12, R15, R25 ;  /* 0x0000000f0c0f7223 */ /* 0x001fc80000000019 */
[----:B-1----:R-:W-:-:S04]  /*0540*/  FFMA R8, R8, R13, R15 ;  /* 0x0000000d08087223 */ /* 0x002fc8000000000f */
[----:B--2---:R-:W-:-:S04]  /*0550*/  FFMA R9, R27, R9, R8 ;  /* 0x000000091b097223 */ /* 0x004fc80000000008 */
[----:B---3--:R-:W-:-:S04]  /*0560*/  FFMA R9, R24, R10, R9 ;  /* 0x0000000a18097223 */ /* 0x008fc80000000009 */
[----:B----4-:R-:W-:Y:S01]  /*0570*/  FFMA R25, R14, R11, R9 ;  /* 0x0000000b0e197223 */ /* 0x010fe20000000009 */
[----:B------:R-:W-:Y:S06]  /*0580*/  BAR.SYNC.DEFER_BLOCKING 0x0 ;  /* 0x0000000000007b1d */ /* 0x000fec0000010000 */
[----:B------:R-:W-:Y:S05]  /*0590*/  @P0 BRA `(.L_x_1) ;  /* 0xfffffffc00140947 */ /* 0x000fea000383ffff */
.L_x_0:
[----:B------:R-:W-:-:S04]  /*05a0*/  VIMNMX R3, PT, PT, R5, R4, !PT ;  /* 0x0000000405037248 */ /* 0x000fc80007fe0100 */
[----:B------:R-:W-:-:S13]  /*05b0*/  ISETP.GE.AND P0, PT, R3, R6, PT ;  /* 0x000000060300720c */ /* 0x000fda0003f06270 */
[----:B------:R-:W-:Y:S05]  /*05c0*/  @P0 EXIT ;  /* 0x000000000000094d */ /* 0x000fea0003800000 */
[----:B------:R-:W0:Y:S01]  /*05d0*/  LDC.64 R2, c[0x0][0x398] ;  /* 0x0000e600ff027b82 */ /* 0x000e220000000a00 */
[----:B------:R-:W-:-:S04]  /*05e0*/  IMAD R5, R5, R6, R4 ;  /* 0x0000000605057224 */ /* 0x000fc800078e0204 */
[----:B0-----:R-:W-:-:S05]  /*05f0*/  IMAD.WIDE.U32 R2, R5, 0x4, R2 ;  /* 0x0000000405027825 */ /* 0x001fca00078e0002 */
[----:B------:R-:W-:Y:S01]  /*0600*/  STG.E desc[UR8][R2.64], R25 ;  /* 0x0000001902007986 */ /* 0x000fe2000c101908 */
[----:B------:R-:W-:Y:S05]  /*0610*/  EXIT ;  /* 0x000000000000794d */ /* 0x000fea0003800000 */
.L_x_2:
[----:B------:R-:W-:-:S00]  /*0620*/  BRA `(.L_x_2) ;  /* 0xfffffffc00fc7947 */ /* 0x000fc0000383ffff */
[----:B------:R-:W-:-:S00]  /*0630*/  NOP ;  /* 0x0000000000007918 */ /* 0x000fc00000000000 */
        /* <DEDUP_REMOVED lines=12> */
.L_x_8:


//--------------------- .text._Z21matmul_kernel_vanillaiPfS_S_ --------------------------
	.section	.text._Z21matmul_kernel_vanillaiPfS_S_,"ax",@progbits
	.align	128
        .global         _Z21matmul_kernel_vanillaiPfS_S_
        .type           _Z21matmul_kernel_vanillaiPfS_S_,@function
        .size           _Z21matmul_kernel_vanillaiPfS_S_,(.L_x_9 - _Z21matmul_kernel_vanillaiPfS_S_)
        .other          _Z21matmul_kernel_vanillaiPfS_S_,@"STO_CUDA_ENTRY STV_DEFAULT"
_Z21matmul_kernel_vanillaiPfS_S_:
.text._Z21matmul_kernel_vanillaiPfS_S_:
[----:B------:R-:W-:Y:S01]  /*0000*/  LDC R1, c[0x0][0x37c] ;  /* 0x0000df00ff017b82 */ /* 0x000fe20000000800 */
[----:B------:R-:W0:Y:S07]  /*0010*/  S2R R0, SR_TID.Y ;  /* 0x0000000000007919 */ /* 0x000e2e0000002200 */
[----:B------:R-:W0:Y:S01]  /*0020*/  S2UR UR4, SR_CTAID.Y ;  /* 0x00000000000479c3 */ /* 0x000e220000002600 */
[----:B------:R-:W1:Y:S01]  /*0030*/  LDCU UR20, c[0x0][0x380] ;  /* 0x00007000ff1477ac */ /* 0x000e620008000800 */
[----:B------:R-:W2:Y:S06]  /*0040*/  S2R R3, SR_TID.X ;  /* 0x0000000000037919 */ /* 0x000eac0000002100 */
[----:B------:R-:W0:Y:S08]  /*0050*/  LDC R13, c[0x0][0x364] ;  /* 0x0000d900ff0d7b82 */ /* 0x000e300000000800 */
[----:B------:R-:W2:Y:S08]  /*0060*/  S2UR UR5, SR_CTAID.X ;  /* 0x00000000000579c3 */ /* 0x000eb00000002500 */
[----:B------:R-:W2:Y:S01]  /*0070*/  LDC R2, c[0x0][0x360] ;  /* 0x0000d800ff027b82 */ /* 0x000ea20000000800 */
[----:B0-----:R-:W-:-:S02]  /*0080*/  IMAD R13, R13, UR4, R0 ;  /* 0x000000040d0d7c24 */ /* 0x001fc4000f8e0200 */
[----:B--2---:R-:W-:-:S05]  /*0090*/  IMAD R0, R2, UR5, R3 ;  /* 0x0000000502007c24 */ /* 0x004fca000f8e0203 */
[----:B------:R-:W-:-:S04]  /*00a0*/  VIMNMX R2, PT, PT, R13, R0, !PT ;  /* 0x000000000d027248 */ /* 0x000fc80007fe0100 */
[----:B-1----:R-:W-:-:S13]  /*00b0*/  ISETP.GE.AND P0, PT, R2, UR20, PT ;  /* 0x0000001402007c0c */ /* 0x002fda000bf06270 */
[----:B------:R-:W-:Y:S05]  /*00c0*/  @P0 EXIT ;  /* 0x000000000000094d */ /* 0x000fea0003800000 */
[----:B------:R-:W-:Y:S01]  /*00d0*/  UISETP.GE.U32.AND UP0, UPT, UR20, 0x8, UPT ;  /* 0x000000081400788c */ /* 0x000fe2000bf06070 */
[----:B------:R-:W-:Y:S02]  /*00e0*/  HFMA2 R12, -RZ, RZ, 0, 0 ;  /* 0x00000000ff0c7431 */ /* 0x000fe400000001ff */
[----:B------:R-:W-:Y:S01]  /*00f0*/  IMAD R13, R13, UR20, RZ ;  /* 0x000000140d0d7c24 */ /* 0x000fe2000f8e02ff */
[----:B------:R-:W-:Y:S01]  /*0100*/  UMOV UR4, URZ ;  /* 0x000000ff00047c82 */ /* 0x000fe20008000000 */
[----:B------:R-:W0:Y:S04]  /*0110*/  LDCU.64 UR18, c[0x0][0x358] ;  /* 0x00006b00ff1277ac */ /* 0x000e280008000a00 */
[----:B------:R-:W-:Y:S05]  /*0120*/  BRA.U !UP0, `(.L_x_3) ;  /* 0x0000000508007547 */ /* 0x000fea000b800000 */
[----:B------:R-:W1:Y:S01]  /*0130*/  LDC.64 R2, c[0x0][0x388] ;  /* 0x0000e200ff027b82 */ /* 0x000e620000000a00 */
[----:B------:R-:W2:Y:S01]  /*0140*/  LDCU.64 UR22, c[0x0][0x390] ;  /* 0x00007200ff1677ac */ /* 0x000ea20008000a00 */
[----:B------:R-:W-:Y:S02]  /*0150*/  MOV R12, RZ ;  /* 0x000000ff000c7202 */ /* 0x000fe40000000f00 */
[----:B------:R-:W-:Y:S01]  /*0160*/  MOV R14, R0 ;  /* 0x00000000000e7202 */ /* 0x000fe20000000f00 */
[----:B------:R-:W-:-:S04]  /*0170*/  ULOP3.LUT UR4, UR20, 0x7ffffff8, URZ, 0xc0, !UPT ;  /* 0x7ffffff814047892 */ /* 0x000fc8000f8ec0ff */
[----:B------:R-:W-:Y:S02]  /*0180*/  UIADD3 UR5, UPT, UPT, -UR4, URZ, URZ ;  /* 0x000000ff04057290 */ /* 0x000fe4000fffe1ff */
[----:B--2---:R-:W-:Y:S02]  /*0190*/  UIMAD.WIDE UR6, UR20, 0x8, UR22 ;  /* 0x00000008140678a5 */ /* 0x004fe4000f8e0216 */
[----:B------:R-:W-:Y:S02]  /*01a0*/  UIMAD.WIDE UR8, UR20, 0xc, UR22 ;  /* 0x0000000c140878a5 */ /* 0x000fe4000f8e0216 */
[----:B------:R-:W-:Y:S01]  /*01b0*/  UIMAD.WIDE UR10, UR20, 0x10, UR22 ;  /* 0x00000010140a78a5 */ /* 0x000fe2000f8e0216 */
[----:B-1----:R-:W-:Y:S01]  /*01c0*/  IMAD.WIDE.U32 R2, R13, 0x4, R2 ;  /* 0x000000040d027825 */ /* 0x002fe200078e0002 */
[----:B------:R-:W-:Y:S02]  /*01d0*/  UIMAD.WIDE UR12, UR20, 0x14, UR22 ;  /* 0x00000014140c78a5 */ /* 0x000fe4000f8e0216 */
[----:B------:R-:W-:Y:S01]  /*01e0*/  UIMAD.WIDE UR14, UR20, 0x18, UR22 ;  /* 0x00000018140e78a5 */ /* 0x000fe2000f8e0216 */
[----:B------:R-:W-:Y:S01]  /*01f0*/  IADD3 R2, P0, PT, R2, 0x10, RZ ;  /* 0x0000001002027810 */ /* 0x000fe20007f1e0ff */
[----:B------:R-:W-:-:S03]  /*0200*/  UIMAD.WIDE UR16, UR20, 0x1c, UR22 ;  /* 0x0000001c141078a5 */ /* 0x000fc6000f8e0216 */
[----:B------:R-:W-:-:S09]  /*0210*/  IADD3.X R3, PT, PT, RZ, R3, RZ, P0, !PT ;  /* 0x00000003ff037210 */ /* 0x000fd200007fe4ff */
.L_x_4:
[----:B------:R-:W-:Y:S01]  /*0220*/  UIMAD.WIDE UR24, UR20, 0x4, UR22 ;  /* 0x00000004141878a5 */ /* 0x000fe2000f8e0216 */
[----:B------:R-:W-:Y:S01]  /*0230*/  MOV R23, 0x4 ;  /* 0x0000000400177802 */ /* 0x000fe20000000f00 */
[----:B------:R-:W-:Y:S01]  /*0240*/  HFMA2 R25, -RZ, RZ, 0, 2.384185791015625e-07 ;  /* 0x00000004ff197431 */ /* 0x000fe200000001ff */
[----:B0-----:R-:W2:Y:S03]  /*0250*/  LDG.E R21, desc[UR18][R2.64+-0x10] ;  /* 0xfffff01202157981 */ /* 0x001ea6000c1e1900 */
[----:B------:R-:W-:Y:S01]  /*0260*/  IMAD.WIDE R22, R14, R23, UR22 ;  /* 0x000000160e167e25 */ /* 0x000fe2000f8e0217 */
[----:B------:R-:W-:Y:S01]  /*0270*/  MOV R8, UR24 ;  /* 0x0000001800087c02 */ /* 0x000fe20008000f00 */
[----:B------:R-:W3:Y:S01]  /*0280*/  LDG.E R19, desc[UR18][R2.64+-0xc] ;  /* 0xfffff41202137981 */ /* 0x000ee2000c1e1900 */
[----:B------:R-:W-:-:S03]  /*0290*/  MOV R9, UR25 ;  /* 0x0000001900097c02 */ /* 0x000fc60008000f00 */
[----:B------:R-:W2:Y:S01]  /*02a0*/  LDG.E R22, desc[UR18][R22.64] ;  /* 0x0000001216167981 */ /* 0x000ea2000c1e1900 */
[----:B------:R-:W-:Y:S02]  /*02b0*/  IMAD.MOV.U32 R11, RZ, RZ, 0x4 ;  /* 0x00000004ff0b7424 */ /* 0x000fe400078e00ff */
[----:B------:R-:W-:-:S04]  /*02c0*/  IMAD.WIDE R8, R14, 0x4, R8 ;  /* 0x000000040e087825 */ /* 0x000fc800078e0208 */
[----:B------:R-:W-:Y:S01]  /*02d0*/  HFMA2 R7, -RZ, RZ, 0, 2.384185791015625e-07 ;  /* 0x00000004ff077431 */ /* 0x000fe200000001ff */
[----:B------:R-:W-:Y:S01]  /*02e0*/  MOV R5, 0x4 ;  /* 0x0000000400057802 */ /* 0x000fe20000000f00 */
[----:B------:R-:W4:Y:S01]  /*02f0*/  LDG.E R17, desc[UR18][R2.64+-0x8] ;  /* 0xfffff81202117981 */ /* 0x000f22000c1e1900 */
[----:B------:R-:W-:-:S03]  /*0300*/  IMAD.WIDE R24, R14, R25, UR6 ;  /* 0x000000060e187e25 */ /* 0x000fc6000f8e0219 */
[----:B------:R0:W3:Y:S01]  /*0310*/  LDG.E R20, desc[UR18][R8.64] ;  /* 0x0000001208147981 */ /* 0x0000e2000c1e1900 */
[----:B------:R-:W-:-:S03]  /*0320*/  IMAD.WIDE R10, R14, R11, UR8 ;  /* 0x000000080e0a7e25 */ /* 0x000fc6000f8e020b */
[----:B------:R-:W4:Y:S01]  /*0330*/  LDG.E R18, desc[UR18][R24.64] ;  /* 0x0000001218127981 */ /* 0x000f22000c1e1900 */
[----:B------:R-:W-:-:S04]  /*0340*/  IMAD.WIDE R4, R14, R5, UR10 ;  /* 0x0000000a0e047e25 */ /* 0x000fc8000f8e0205 */
[----:B------:R-:W-:Y:S01]  /*0350*/  HFMA2 R27, -RZ, RZ, 0, 2.384185791015625e-07 ;  /* 0x00000004ff1b7431 */ /* 0x000fe200000001ff */
[----:B------:R1:W5:Y:S01]  /*0360*/  LDG.E R16, desc[UR18][R10.64] ;  /* 0x000000120a107981 */ /* 0x000362000c1e1900 */
[C---:B------:R-:W-:Y:S01]  /*0370*/  IMAD.WIDE R6, R14.reuse, R7, UR12 ;  /* 0x0000000c0e067e25 */ /* 0x040fe2000f8e0207 */
[----:B0-----:R-:W-:Y:S02]  /*0380*/  MOV R9, 0x4 ;  /* 0x0000000400097802 */ /* 0x001fe40000000f00 */
[----:B------:R-:W5:Y:S04]  /*0390*/  LDG.E R15, desc[UR18][R2.64+-0x4] ;  /* 0xfffffc12020f7981 */ /* 0x000f68000c1e1900 */
[----:B------:R0:W5:Y:S01]  /*03a0*/  LDG.E R4, desc[UR18][R4.64] ;  /* 0x0000001204047981 */ /* 0x000162000c1e1900 */
[----:B------:R-:W-:-:S03]  /*03b0*/  IMAD.WIDE R8, R14, R9, UR14 ;  /* 0x0000000e0e087e25 */ /* 0x000fc6000f8e0209 */
[----:B------:R-:W5:Y:S01]  /*03c0*/  LDG.E R23, desc[UR18][R2.64] ;  /* 0x0000001202177981 */ /* 0x000f62000c1e1900 */
[----:B-1----:R-:W-:-:S03]  /*03d0*/  IMAD.WIDE R10, R14, R27, UR16 ;  /* 0x000000100e0a7e25 */ /* 0x002fc6000f8e021b */
[----:B------:R-:W5:Y:S04]  /*03e0*/  LDG.E R7, desc[UR18][R6.64] ;  /* 0x0000001206077981 */ /* 0x000f68000c1e1900 */
[----:B------:R-:W5:Y:S04]  /*03f0*/  LDG.E R24, desc[UR18][R2.64+0x4] ;  /* 0x0000041202187981 */ /* 0x000f68000c1e1900 */
[----:B------:R-:W5:Y:S04]  /*0400*/  LDG.E R8, desc[UR18][R8.64] ;  /* 0x0000001208087981 */ /* 0x000f68000c1e1900 */
[----:B------:R-:W5:Y:S04]  /*0410*/  LDG.E R25, desc[UR18][R2.64+0x8] ;  /* 0x0000081202197981 */ /* 0x000f68000c1e1900 */
[----:B------:R-:W5:Y:S04]  /*0420*/  LDG.E R10, desc[UR18][R10.64] ;  /* 0x000000120a0a7981 */ /* 0x000f68000c1e1900 */
[----:B------:R1:W5:Y:S01]  /*0430*/  LDG.E R27, desc[UR18][R2.64+0xc] ;  /* 0x00000c12021b7981 */ /* 0x000362000c1e1900 */
[----:B------:R-:W-:-:S04]  /*0440*/  UIADD3 UR5, UPT, UPT, UR5, 0x8, URZ ;  /* 0x0000000805057890 */ /* 0x000fc8000fffe0ff */
[----:B------:R-:W-:Y:S01]  /*0450*/  UISETP.NE.AND UP0, UPT, UR5, URZ, UPT ;  /* 0x000000ff0500728c */ /* 0x000fe2000bf05270 */
[----:B0-----:R-:W-:Y:S02]  /*0460*/  MOV R5, UR20 ;  /* 0x0000001400057c02 */ /* 0x001fe40008000f00 */
[----:B-1----:R-:W-:-:S03]  /*0470*/  IADD3 R2, P0, PT, R2, 0x20, RZ ;  /* 0x0000002002027810 */ /* 0x002fc60007f1e0ff */
[----:B------:R-:W-:Y:S01]  /*0480*/  IMAD R14, R5, 0x8, R14 ;  /* 0x00000008050e7824 */ /* 0x000fe200078e020e */
[----:B------:R-:W-:Y:S01]  /*0490*/  IADD3.X R3, PT, PT, RZ, R3, RZ, P0, !PT ;  /* 0x00000003ff037210 */ /* 0x000fe200007fe4ff */
[----:B--2---:R-:W-:-:S04]  /*04a0*/  FFMA R22, R21, R22, R12 ;  /* 0x0000001615167223 */ /* 0x004fc8000000000c */
[----:B---3--:R-:W-:-:S04]  /*04b0*/  FFMA R20, R19, R20, R22 ;  /* 0x0000001413147223 */ /* 0x008fc80000000016 */
[----:B----4-:R-:W-:-:S04]  /*04c0*/  FFMA R18, R17, R18, R20 ;  /* 0x0000001211127223 */ /* 0x010fc80000000014 */
[----:B-----5:R-:W-:-:S04]  /*04d0*/  FFMA R16, R15, R16, R18 ;  /* 0x000000100f107223 */ /* 0x020fc80000000012 */
[----:B------:R-:W-:-:S04]  /*04e0*/  FFMA R23, R23, R4, R16 ;  /* 0x0000000417177223 */ /* 0x000fc80000000010 */
[----:B------:R-:W-:-:S04]  /*04f0*/  FFMA R24, R24, R7, R23 ;  /* 0x0000000718187223 */ /* 0x000fc80000000017 */
[----:B------:R-:W-:-:S04]  /*0500*/  FFMA R8, R25, R8, R24 ;  /* 0x0000000819087223 */ /* 0x000fc80000000018 */
[----:B------:R-:W-:Y:S01]  /*0510*/  FFMA R12, R27, R10, R8 ;  /* 0x0000000a1b0c7223 */ /* 0x000fe20000000008 */
[----:B------:R-:W-:Y:S06]  /*0520*/  BRA.U UP0, `(.L_x_4) ;  /* 0xfffffffd003c7547 */ /* 0x000fec000b83ffff */
.L_x_3:
[----:B------:R-:W-:-:S04]  /*0530*/  ULOP3.LUT UR6, UR20, 0x7, URZ, 0xc0, !UPT ;  /* 0x0000000714067892 */ /* 0x000fc8000f8ec0ff */
[----:B------:R-:W-:-:S09]  /*0540*/  UISETP.NE.AND UP0, UPT, UR6, URZ, UPT ;  /* 0x000000ff0600728c */ /* 0x000fd2000bf05270 */
[----:B------:R-:W-:Y:S05]  /*0550*/  BRA.U !UP0, `(.L_x_5) ;  /* 0x0000000508407547 */ /* 0x000fea000b800000 */
[----:B------:R-:W-:Y:S02]  /*0560*/  UISETP.GE.U32.AND UP0, UPT, UR6, 0x4, UPT ;  /* 0x000000040600788c */ /* 0x000fe4000bf06070 */
[----:B------:R-:W-:-:S04]  /*0570*/  ULOP3.LUT UR5, UR20, 0x3, URZ, 0xc0, !UPT ;  /* 0x0000000314057892 */ /* 0x000fc8000f8ec0ff */
[----:B------:R-:W-:-:S03]  /*0580*/  UISETP.NE.AND UP1, UPT, UR5, URZ, UPT ;  /* 0x000000ff0500728c */ /* 0x000fc6000bf25270 */
[----:B------:R-:W-:Y:S08]  /*0590*/  BRA.U !UP0, `(.L_x_6) ;  /* 0x00000001087c7547 */ /* 0x000ff0000b800000 */
[----:B------:R-:W1:Y:S01]  /*05a0*/  LDC.64 R6, c[0x0][0x390] ;  /* 0x0000e400ff067b82 */ /* 0x000e620000000a00 */
[----:B------:R-:W2:Y:S01]  /*05b0*/  LDCU.64 UR6, c[0x0][0x388] ;  /* 0x00007100ff0677ac */ /* 0x000ea20008000a00 */
[----:B------:R-:W-:Y:S02]  /*05c0*/  MOV R9, UR4 ;  /* 0x0000000400097c02 */ /* 0x000fe40008000f00 */
[C---:B------:R-:W-:Y:S02]  /*05d0*/  IADD3 R3, PT, PT, R13.reuse, UR4, RZ ;  /* 0x000000040d037c10 */ /* 0x040fe4000fffe0ff */
[----:B------:R-:W-:Y:S01]  /*05e0*/  IADD3 R10, P0, PT, R13, UR4, RZ ;  /* 0x000000040d0a7c10 */ /* 0x000fe2000ff1e0ff */
[----:B------:R-:W-:Y:S01]  /*05f0*/  IMAD R9, R9, UR20, R0 ;  /* 0x0000001409097c24 */ /* 0x000fe2000f8e0200 */
[----:B------:R-:W3:Y:S01]  /*0600*/  LDC.64 R4, c[0x0][0x388] ;  /* 0x0000e200ff047b82 */ /* 0x000ee20000000a00 */
[----:B------:R-:W-:Y:S02]  /*0610*/  MOV R11, UR20 ;  /* 0x00000014000b7c02 */ /* 0x000fe40008000f00 */
[----:B------:R-:W-:Y:S01]  /*0620*/  MOV R15, UR20 ;  /* 0x00000014000f7c02 */ /* 0x000fe20008000f00 */
[----:B-1----:R-:W-:Y:S01]  /*0630*/  IMAD.WIDE R6, R9, 0x4, R6 ;  /* 0x0000000409067825 */ /* 0x002fe200078e0206 */
[----:B------:R-:W-:-:S05]  /*0640*/  MOV R9, UR20 ;  /* 0x0000001400097c02 */ /* 0x000fca0008000f00 */
[----:B------:R-:W-:Y:S02]  /*0650*/  IMAD.WIDE R8, R9, 0x4, R6 ;  /* 0x0000000409087825 */ /* 0x000fe400078e0206 */
[----:B0-----:R-:W4:Y:S02]  /*0660*/  LDG.E R6, desc[UR18][R6.64] ;  /* 0x0000001206067981 */ /* 0x001f24000c1e1900 */
[----:B---3--:R-:W-:Y:S01]  /*0670*/  IMAD.WIDE.U32 R4, R3, 0x4, R4 ;  /* 0x0000000403047825 */ /* 0x008fe200078e0004 */
[----:B------:R-:W-:Y:S01]  /*0680*/  IADD3.X R3, PT, PT, RZ, RZ, RZ, P0, !PT ;  /* 0x000000ffff037210 */ /* 0x000fe200007fe4ff */
[----:B------:R-:W3:Y:S01]  /*0690*/  LDG.E R17, desc[UR18][R8.64] ;  /* 0x0000001208117981 */ /* 0x000ee2000c1e1900 */
[----:B--2---:R-:W-:-:S03]  /*06a0*/  LEA R2, P0, R10, UR6, 0x2 ;  /* 0x000000060a027c11 */ /* 0x004fc6000f8010ff */
[----:B------:R-:W4:Y:S01]  /*06b0*/  LDG.E R5, desc[UR18][R4.64] ;  /* 0x0000001204057981 */ /* 0x000f22000c1e1900 */
[----:B------:R-:W-:Y:S01]  /*06c0*/  LEA.HI.X R3, R10, UR7, R3, 0x2, P0 ;  /* 0x000000070a037c11 */ /* 0x000fe200080f1403 */
[----:B------:R-:W-:-:S04]  /*06d0*/  IMAD.WIDE R10, R11, 0x4, R8 ;  /* 0x000000040b0a7825 */ /* 0x000fc800078e0208 */
[----:B------:R-:W3:Y:S01]  /*06e0*/  LDG.E R16, desc[UR18][R2.64+0x4] ;  /* 0x0000041202107981 */ /* 0x000ee2000c1e1900 */
[----:B------:R-:W-:-:S03]  /*06f0*/  IMAD.WIDE R14, R15, 0x4, R10 ;  /* 0x000000040f0e7825 */ /* 0x000fc600078e020a */
[----:B------:R-:W2:Y:S04]  /*0700*/  LDG.E R19, desc[UR18][R10.64] ;  /* 0x000000120a137981 */ /* 0x000ea8000c1e1900 */
[----:B------:R-:W2:Y:S04]  /*0710*/  LDG.E R18, desc[UR18][R2.64+0x8] ;  /* 0x0000081202127981 */ /* 0x000ea8000c1e1900 */
[----:B------:R-:W5:Y:S04]  /*0720*/  LDG.E R20, desc[UR18][R2.64+0xc] ;  /* 0x00000c1202147981 */ /* 0x000f68000c1e1900 */
[----:B------:R-:W5:Y:S01]  /*0730*/  LDG.E R14, desc[UR18][R14.64] ;  /* 0x000000120e0e7981 */ /* 0x000f62000c1e1900 */
[----:B------:R-:W-:Y:S01]  /*0740*/  UIADD3 UR4, UPT, UPT, UR4, 0x4, URZ ;  /* 0x0000000404047890 */ /* 0x000fe2000fffe0ff */
[----:B----4-:R-:W-:-:S04]  /*0750*/  FFMA R5, R5, R6, R12 ;  /* 0x0000000605057223 */ /* 0x010fc8000000000c */
[----:B---3--:R-:W-:-:S04]  /*0760*/  FFMA R5, R16, R17, R5 ;  /* 0x0000001110057223 */ /* 0x008fc80000000005 */
[----:B--2---:R-:W-:-:S04]  /*0770*/  FFMA R5, R18, R19, R5 ;  /* 0x0000001312057223 */ /* 0x004fc80000000005 */
[----:B-----5:R-:W-:-:S07]  /*0780*/  FFMA R12, R20, R14, R5 ;  /* 0x0000000e140c7223 */ /* 0x020fce0000000005 */
.L_x_6:
[----:B------:R-:W-:Y:S05]  /*0790*/  BRA.U !UP1, `(.L_x_5) ;  /* 0x0000000109b07547 */ /* 0x000fea000b800000 */
[----:B------:R-:W-:Y:S01]  /*07a0*/  UISETP.NE.AND UP0, UPT, UR5, 0x1, UPT ;  /* 0x000000010500788c */ /* 0x000fe2000bf05270 */
[----:B------:R-:W-:Y:S01]  /*07b0*/  MOV R7, UR4 ;  /* 0x0000000400077c02 */ /* 0x000fe20008000f00 */
[----:B------:R-:W-:Y:S02]  /*07c0*/  ULOP3.LUT UR5, UR20, 0x1, URZ, 0xc0, !UPT ;  /* 0x0000000114057892 */ /* 0x000fe4000f8ec0ff */
[----:B------:R-:W-:Y:S02]  /*07d0*/  IMAD.U32 R15, RZ, RZ, UR20 ;  /* 0x00000014ff0f7e24 */ /* 0x000fe4000f8e00ff */
[----:B------:R-:W-:Y:S01]  /*07e0*/  UISETP.NE.U32.AND UP1, UPT, UR5, 0x1, UPT ;  /* 0x000000010500788c */ /* 0x000fe2000bf25070 */
[----:B------:R-:W-:-:S04]  /*07f0*/  PLOP3.LUT P1, PT, PT, PT, UP0, 0x80, 0x8 ;  /* 0x000000000008781c */ /* 0x000fc80003f2f008 */
[----:B------:R-:W1:Y:S01]  /*0800*/  @UP0 LDCU.64 UR6, c[0x0][0x388] ;  /* 0x00007100ff0607ac */ /* 0x000e620008000a00 */
[----:B------:R-:W-:Y:S01]  /*0810*/  PLOP3.LUT P0, PT, PT, PT, UP1, 0x80, 0x8 ;  /* 0x000000000008781c */ /* 0x000fe20003f0f018 */
[----:B------:R-:W2:Y:S01]  /*0820*/  @UP0 LDCU.64 UR8, c[0x0][0x390] ;  /* 0x00007200ff0807ac */ /* 0x000ea20008000a00 */
[----:B------:R-:W3:Y:S06]  /*0830*/  @UP0 LDCU.64 UR10, c[0x0][0x388] ;  /* 0x00007100ff0a07ac */ /* 0x000eec0008000a00 */
[C---:B------:R-:W-:Y:S01]  /*0840*/  @P1 VIADD R3, R13.reuse, UR4 ;  /* 0x000000040d031c36 */ /* 0x040fe20008000000 */
[----:B------:R-:W-:Y:S01]  /*0850*/  @P1 IADD3 R6, P2, PT, R13, UR4, RZ ;  /* 0x000000040d061c10 */ /* 0x000fe2000ff5e0ff */
[----:B------:R-:W4:Y:S01]  /*0860*/  @!UP1 LDCU.64 UR12, c[0x0][0x388] ;  /* 0x00007100ff0c97ac */ /* 0x000f220008000a00 */
[----:B------:R-:W-:Y:S01]  /*0870*/  @UP0 UIADD3 UR4, UPT, UPT, UR4, 0x2, URZ ;  /* 0x0000000204040890 */ /* 0x000fe2000fffe0ff */
[----:B-1----:R-:W-:-:S02]  /*0880*/  MOV R10, UR6 ;  /* 0x00000006000a7c02 */ /* 0x002fc40008000f00 */
[----:B------:R-:W-:Y:S01]  /*0890*/  MOV R11, UR7 ;  /* 0x00000007000b7c02 */ /* 0x000fe20008000f00 */
[----:B------:R-:W1:Y:S01]  /*08a0*/  @!UP1 LDCU.64 UR6, c[0x0][0x390] ;  /* 0x00007200ff0697ac */ /* 0x000e620008000a00 */
[----:B--2---:R-:W-:Y:S02]  /*08b0*/  MOV R4, UR8 ;  /* 0x0000000800047c02 */ /* 0x004fe40008000f00 */
[----:B------:R-:W-:Y:S01]  /*08c0*/  MOV R5, UR9 ;  /* 0x0000000900057c02 */ /* 0x000fe20008000f00 */
[----:B------:R-:W-:-:S04]  /*08d0*/  @P1 IMAD.WIDE.U32 R10, R3, 0x4, R10 ;  /* 0x00000004030a1825 */ /* 0x000fc800078e000a */
[----:B------:R-:W-:Y:S01]  /*08e0*/  @P1 IMAD R3, R7, UR20, R0 ;  /* 0x0000001407031c24 */ /* 0x000fe2000f8e0200 */
[----:B------:R-:W-:Y:S01]  /*08f0*/  @P1 IADD3.X R7, PT, PT, RZ, RZ, RZ, P2, !PT ;  /* 0x000000ffff071210 */ /* 0x000fe200017fe4ff */
[----:B0-----:R-:W2:Y:S01]  /*0900*/  @P1 LDG.E R11, desc[UR18][R10.64] ;  /* 0x000000120a0b1981 */ /* 0x001ea2000c1e1900 */
[C---:B---3--:R-:W-:Y:S01]  /*0910*/  @P1 LEA R2, P2, R6.reuse, UR10, 0x2 ;  /* 0x0000000a06021c11 */ /* 0x048fe2000f8410ff */
[----:B------:R-:W-:Y:S01]  /*0920*/  @P1 IMAD.WIDE R4, R3, 0x4, R4 ;  /* 0x0000000403041825 */ /* 0x000fe200078e0204 */
[----:B------:R-:W-:Y:S02]  /*0930*/  MOV R19, UR4 ;  /* 0x0000000400137c02 */ /* 0x000fe40008000f00 */
[----:B------:R-:W-:Y:S02]  /*0940*/  @P1 LEA.HI.X R3, R6, UR11, R7, 0x2, P2 ;  /* 0x0000000b06031c11 */ /* 0x000fe400090f1407 */
[----:B----4-:R-:W-:Y:S01]  /*0950*/  MOV R6, UR12 ;  /* 0x0000000c00067c02 */ /* 0x010fe20008000f00 */
[----:B------:R-:W-:Y:S01]  /*0960*/  @P1 IMAD.WIDE R14, R15, 0x4, R4 ;  /* 0x000000040f0e1825 */ /* 0x000fe200078e0204 */
[----:B------:R-:W-:Y:S01]  /*0970*/  MOV R7, UR13 ;  /* 0x0000000d00077c02 */ /* 0x000fe20008000f00 */
[----:B------:R-:W2:Y:S01]  /*0980*/  @P1 LDG.E R4, desc[UR18][R4.64] ;  /* 0x0000001204041981 */ /* 0x000ea2000c1e1900 */
[----:B------:R-:W-:Y:S01]  /*0990*/  @!P0 IADD3 R17, PT, PT, R13, UR4, RZ ;  /* 0x000000040d118c10 */ /* 0x000fe2000fffe0ff */
[----:B------:R-:W-:Y:S01]  /*09a0*/  @!P0 IMAD R19, R19, UR20, R0 ;  /* 0x0000001413138c24 */ /* 0x000fe2000f8e0200 */
[----:B-1----:R-:W-:Y:S01]  /*09b0*/  MOV R8, UR6 ;  /* 0x0000000600087c02 */ /* 0x002fe20008000f00 */
[----:B------:R-:W3:Y:S01]  /*09c0*/  @P1 LDG.E R14, desc[UR18][R14.64] ;  /* 0x000000120e0e1981 */ /* 0x000ee2000c1e1900 */
[----:B------:R-:W-:Y:S01]  /*09d0*/  MOV R9, UR7 ;  /* 0x0000000700097c02 */ /* 0x000fe20008000f00 */
[----:B------:R-:W-:-:S02]  /*09e0*/  @!P0 IMAD.WIDE.U32 R6, R17, 0x4, R6 ;  /* 0x0000000411068825 */ /* 0x000fc400078e0006 */
[----:B------:R-:W3:Y:S02]  /*09f0*/  @P1 LDG.E R2, desc[UR18][R2.64+0x4] ;  /* 0x0000041202021981 */ /* 0x000ee4000c1e1900 */
[----:B------:R-:W-:Y:S02]  /*0a00*/  @!P0 IMAD.WIDE R8, R19, 0x4, R8 ;  /* 0x0000000413088825 */ /* 0x000fe400078e0208 */
[----:B------:R-:W4:Y:S04]  /*0a10*/  @!P0 LDG.E R7, desc[UR18][R6.64] ;  /* 0x0000001206078981 */ /* 0x000f28000c1e1900 */
[----:B------:R-:W4:Y:S01]  /*0a20*/  @!P0 LDG.E R8, desc[UR18][R8.64] ;  /* 0x0000001208088981 */ /* 0x000f22000c1e1900 */
[----:B--2---:R-:W-:-:S04]  /*0a30*/  @P1 FFMA R11, R11, R4, R12 ;  /* 0x000000040b0b1223 */ /* 0x004fc8000000000c */
[----:B---3--:R-:W-:-:S04]  /*0a40*/  @P1 FFMA R12, R2, R14, R11 ;  /* 0x0000000e020c1223 */ /* 0x008fc8000000000b */
[----:B----4-:R-:W-:-:S07]  /*0a50*/  @!P0 FFMA R12, R7, R8, R12 ;  /* 0x00000008070c8223 */ /* 0x010fce000000000c */
.L_x_5:
[----:B------:R-:W1:Y:S01]  /*0a60*/  LDC.64 R2, c[0x0][0x398] ;  /* 0x0000e600ff027b82 */ /* 0x000e620000000a00 */
[----:B------:R-:W-:-:S05]  /*0a70*/  IADD3 R13, PT, PT, R0, R13, RZ ;  /* 0x0000000d000d7210 */ /* 0x000fca0007ffe0ff */
[----:B-1----:R-:W-:-:S05]  /*0a80*/  IMAD.WIDE R2, R13, 0x4, R2 ;  /* 0x000000040d027825 */ /* 0x002fca00078e0202 */
[----:B0-----:R-:W-:Y:S01]  /*0a90*/  STG.E desc[UR18][R2.64], R12 ;  /* 0x0000000c02007986 */ /* 0x001fe2000c101912 */
[----:B------:R-:W-:Y:S05]  /*0aa0*/  EXIT ;  /* 0x000000000000794d */ /* 0x000fea0003800000 */
.L_x_7:
        /* <DEDUP_REMOVED lines=13> */
.L_x_9:


//--------------------- .nv.shared._Z19matmul_kernel_shmemiPfS_S_ --------------------------
	.section	.nv.shared._Z19matmul_kernel_shmemiPfS_S_,"aw",@nobits
	.sectionflags	@""
	.align	4
.nv.shared._Z19matmul_kernel_shmemiPfS_S_:
	.zero		3072


//--------------------- .nv.shared.reserved.0     --------------------------
	.section	.nv.shared.reserved.0,"aw",@nobits
	.weak		__nv_reservedSMEM_offset_0_alias
	.size		__nv_reservedSMEM_offset_0_alias, 0, 64
	.other		__nv_reservedSMEM_offset_0_alias,@"STO_CUDA_RESERVED_SHARED STV_DEFAULT"
__nv_reservedSMEM_offset_0_alias:
	.zero		0
	.zero		64


//--------------------- .nv.constant0._Z19matmul_kernel_shmemiPfS_S_ --------------------------
	.section	.nv.constant0._Z19matmul_kernel_shmemiPfS_S_,"a",@progbits
	.sectionflags	@""
	.align	4
.nv.constant0._Z19matmul_kernel_shmemiPfS_S_:
	.zero		928


//--------------------- .nv.constant0._Z21matmul_kernel_vanillaiPfS_S_ --------------------------
	.section	.nv.constant0._Z21matmul_kernel_vanillaiPfS_S_,"a",@progbits
	.sectionflags	@""
	.align	4
.nv.constant0._Z21matmul_kernel_vanillaiPfS_S_:
	.zero		928


//--------------------- SYMBOLS --------------------------

	.type		.nv.reservedSmem.offset0,@object
	.size		.nv.reservedSmem.offset0,0x4
	.type		.nv.reservedSmem.cap,@object
	.size		.nv.reservedSmem.cap,0x4
